//
// Generated by NVIDIA NVVM Compiler
//
// Compiler Build ID: CL-36424714
// Cuda compilation tools, release 13.0, V13.0.88
// Based on NVVM 20.0.0
//

.version 9.0
.target sm_100
.address_size 64

	// .globl	_Z20dummy_segment_kernelPhPiiih

.visible .entry _Z20dummy_segment_kernelPhPiiih(
	.param .u64 .ptr .align 1 _Z20dummy_segment_kernelPhPiiih_param_0,
	.param .u64 .ptr .align 1 _Z20dummy_segment_kernelPhPiiih_param_1,
	.param .u32 _Z20dummy_segment_kernelPhPiiih_param_2,
	.param .u32 _Z20dummy_segment_kernelPhPiiih_param_3,
	.param .u8 _Z20dummy_segment_kernelPhPiiih_param_4
)
{
	.reg .pred 	%p<5>;
	.reg .b16 	%rs<3>;
	.reg .b32 	%r<16>;
	.reg .b64 	%rd<11>;

	ld.param.u64 	%rd2, [_Z20dummy_segment_kernelPhPiiih_param_0];
	ld.param.u64 	%rd3, [_Z20dummy_segment_kernelPhPiiih_param_1];
	ld.param.u32 	%r4, [_Z20dummy_segment_kernelPhPiiih_param_2];
	ld.param.u32 	%r5, [_Z20dummy_segment_kernelPhPiiih_param_3];
	ld.param.u8 	%rs1, [_Z20dummy_segment_kernelPhPiiih_param_4];
	cvta.to.global.u64 	%rd1, %rd3;
	mov.u32 	%r7, %ctaid.x;
	mov.u32 	%r8, %ntid.x;
	mov.u32 	%r9, %tid.x;
	mad.lo.s32 	%r1, %r7, %r8, %r9;
	mov.u32 	%r10, %ctaid.y;
	mov.u32 	%r11, %ntid.y;
	mov.u32 	%r12, %tid.y;
	mad.lo.s32 	%r13, %r10, %r11, %r12;
	setp.ge.s32 	%p1, %r1, %r4;
	setp.ge.s32 	%p2, %r13, %r5;
	or.pred  	%p3, %p1, %p2;
	@%p3 bra 	$L__BB0_4;
	cvta.to.global.u64 	%rd4, %rd2;
	mad.lo.s32 	%r3, %r4, %r13, %r1;
	cvt.s64.s32 	%rd5, %r3;
	add.s64 	%rd6, %rd4, %rd5;
	ld.global.u8 	%rs2, [%rd6];
	setp.le.u16 	%p4, %rs2, %rs1;
	@%p4 bra 	$L__BB0_3;
	mul.wide.s32 	%rd9, %r3, 4;
	add.s64 	%rd10, %rd1, %rd9;
	mov.b32 	%r15, 255;
	st.global.u32 	[%rd10], %r15;
	bra.uni 	$L__BB0_4;
$L__BB0_3:
	mul.wide.s32 	%rd7, %r3, 4;
	add.s64 	%rd8, %rd1, %rd7;
	mov.b32 	%r14, 0;
	st.global.u32 	[%rd8], %r14;
$L__BB0_4:
	ret;

}


// ===== COMPILED SASS (sm_100) =====

	.target	sm_100

	.elftype	@"ET_EXEC"


//--------------------- .note.nv.tkinfo           --------------------------
	.section	.note.nv.tkinfo,"",@"SHT_NOTE"
	.sectionflags	@"SHF_NOTE_NV_TKINFO"
	.tkinfo
        /*0018*/ 	.word	0x00000002
        /*0030*/ 	.string	""
        /*0030*/ 	.string	"ptxas"
        /*0030*/ 	.string	"Cuda compilation tools, release 13.0, V13.0.88"
        /*0030*/ 	.string	"Build cuda_13.0.r13.0/compiler.36424714_0"
        /*0030*/ 	.string	"-arch sm_100 -m 64 "



//--------------------- .note.nv.cuinfo           --------------------------
	.section	.note.nv.cuinfo,"",@"SHT_NOTE"
	.sectionflags	@"SHF_NOTE_NV_CUINFO"
        /*0018*/ 	.short	0x0002
        /*001a*/ 	.short	0x0064
        /*001c*/ 	.short	0x0082
	.zero		2


//--------------------- .nv.info                  --------------------------
	.section	.nv.info,"",@"SHT_CUDA_INFO"
	.align	4


	//----- nvinfo : EIATTR_REGCOUNT
	.align		4
        /*0000*/ 	.byte	0x04, 0x2f
        /*0002*/ 	.short	(.L_1 - .L_0)
	.align		4
.L_0:
        /*0004*/ 	.word	index@(_Z20dummy_segment_kernelPhPiiih)
        /*0008*/ 	.word	0x0000000c


	//----- nvinfo : EIATTR_FRAME_SIZE
	.align		4
.L_1:
        /*000c*/ 	.byte	0x04, 0x11
        /*000e*/ 	.short	(.L_3 - .L_2)
	.align		4
.L_2:
        /*0010*/ 	.word	index@(_Z20dummy_segment_kernelPhPiiih)
        /*0014*/ 	.word	0x00000000


	//----- nvinfo : EIATTR_MIN_STACK_SIZE
	.align		4
.L_3:
        /*0018*/ 	.byte	0x04, 0x12
        /*001a*/ 	.short	(.L_5 - .L_4)
	.align		4
.L_4:
        /*001c*/ 	.word	index@(_Z20dummy_segment_kernelPhPiiih)
        /*0020*/ 	.word	0x00000000
.L_5:


//--------------------- .nv.compat                --------------------------
	.section	.nv.compat,"",@"SHT_CUDA_COMPAT_INFO"
	.align	4
        /*0000*/ 	.byte	0x02, 0x09, 0x00, 0x00, 0x02, 0x02, 0x01, 0x00, 0x02, 0x05, 0x05, 0x00, 0x03, 0x07, 0x01, 0x01
        /*0010*/ 	.byte	0x02, 0x03, 0x00, 0x00, 0x02, 0x06, 0x01, 0x00, 0x04, 0x0b, 0x08, 0x00, 0x09, 0x00, 0x00, 0x00
        /*0020*/ 	.byte	0x00, 0x00, 0x00, 0x00


//--------------------- .nv.info._Z20dummy_segment_kernelPhPiiih --------------------------
	.section	.nv.info._Z20dummy_segment_kernelPhPiiih,"",@"SHT_CUDA_INFO"
	.sectionflags	@""
	.align	4


	//----- nvinfo : EIATTR_CUDA_API_VERSION
	.align		4
        /*0000*/ 	.byte	0x04, 0x37
        /*0002*/ 	.short	(.L_7 - .L_6)
.L_6:
        /*0004*/ 	.word	0x00000082


	//----- nvinfo : EIATTR_KPARAM_INFO
	.align		4
.L_7:
        /*0008*/ 	.byte	0x04, 0x17
        /*000a*/ 	.short	(.L_9 - .L_8)
.L_8:
        /*000c*/ 	.word	0x00000000
        /*0010*/ 	.short	0x0004
        /*0012*/ 	.short	0x0018
        /*0014*/ 	.byte	0x00, 0xf0, 0x05, 0x00


	//----- nvinfo : EIATTR_KPARAM_INFO
	.align		4
.L_9:
        /*0018*/ 	.byte	0x04, 0x17
        /*001a*/ 	.short	(.L_11 - .L_10)
.L_10:
        /*001c*/ 	.word	0x00000000
        /*0020*/ 	.short	0x0003
        /*0022*/ 	.short	0x0014
        /*0024*/ 	.byte	0x00, 0xf0, 0x11, 0x00


	//----- nvinfo : EIATTR_KPARAM_INFO
	.align		4
.L_11:
        /*0028*/ 	.byte	0x04, 0x17
        /*002a*/ 	.short	(.L_13 - .L_12)
.L_12:
        /*002c*/ 	.word	0x00000000
        /*0030*/ 	.short	0x0002
        /*0032*/ 	.short	0x0010
        /*0034*/ 	.byte	0x00, 0xf0, 0x11, 0x00


	//----- nvinfo : EIATTR_KPARAM_INFO
	.align		4
.L_13:
        /*0038*/ 	.byte	0x04, 0x17
        /*003a*/ 	.short	(.L_15 - .L_14)
.L_14:
        /*003c*/ 	.word	0x00000000
        /*0040*/ 	.short	0x0001
        /*0042*/ 	.short	0x0008
        /*0044*/ 	.byte	0x00, 0xf5, 0x21, 0x00


	//----- nvinfo : EIATTR_KPARAM_INFO
	.align		4
.L_15:
        /*0048*/ 	.byte	0x04, 0x17
        /*004a*/ 	.short	(.L_17 - .L_16)
.L_16:
        /*004c*/ 	.word	0x00000000
        /*0050*/ 	.short	0x0000
        /*0052*/ 	.short	0x0000
        /*0054*/ 	.byte	0x00, 0xf5, 0x21, 0x00


	//----- nvinfo : EIATTR_SPARSE_MMA_MASK
	.align		4
.L_17:
        /*0058*/ 	.byte	0x03, 0x50
        /*005a*/ 	.short	0x0000


	//----- nvinfo : EIATTR_MAXREG_COUNT
	.align		4
        /*005c*/ 	.byte	0x03, 0x1b
        /*005e*/ 	.short	0x00ff


	//----- nvinfo : EIATTR_MERCURY_ISA_VERSION
	.align		4
        /*0060*/ 	.byte	0x03, 0x5f
        /*0062*/ 	.short	0x0101


	//----- nvinfo : EIATTR_VRC_CTA_INIT_COUNT
	.align		4
        /*0064*/ 	.byte	0x02, 0x4a
	.zero		1
	.zero		1


	//----- nvinfo : EIATTR_EXIT_INSTR_OFFSETS
	.align		4
        /*0068*/ 	.byte	0x04, 0x1c
        /*006a*/ 	.short	(.L_19 - .L_18)


	//   ....[0]....
.L_18:
        /*006c*/ 	.word	0x000000c0


	//   ....[1]....
        /*0070*/ 	.word	0x00000190


	//   ....[2]....
        /*0074*/ 	.word	0x000001d0


	//----- nvinfo : EIATTR_CBANK_PARAM_SIZE
	.align		4
.L_19:
        /*0078*/ 	.byte	0x03, 0x19
        /*007a*/ 	.short	0x0019


	//----- nvinfo : EIATTR_PARAM_CBANK
	.align		4
        /*007c*/ 	.byte	0x04, 0x0a
        /*007e*/ 	.short	(.L_21 - .L_20)
	.align		4
.L_20:
        /*0080*/ 	.word	index@(.nv.constant0._Z20dummy_segment_kernelPhPiiih)
        /*0084*/ 	.short	0x0380
        /*0086*/ 	.short	0x0019


	//----- nvinfo : EIATTR_SW_WAR
	.align		4
.L_21:
        /*0088*/ 	.byte	0x04, 0x36
        /*008a*/ 	.short	(.L_23 - .L_22)
.L_22:
        /*008c*/ 	.word	0x00000008
.L_23:


//--------------------- .nv.callgraph             --------------------------
	.section	.nv.callgraph,"",@"SHT_CUDA_CALLGRAPH"
	.align	4
	.sectionentsize	8
	.align		4
        /*0000*/ 	.word	0x00000000
	.align		4
        /*0004*/ 	.word	0xffffffff
	.align		4
        /*0008*/ 	.word	0x00000000
	.align		4
        /*000c*/ 	.word	0xfffffffe
	.align		4
        /*0010*/ 	.word	0x00000000
	.align		4
        /*0014*/ 	.word	0xfffffffd
	.align		4
        /*0018*/ 	.word	0x00000000
	.align		4
        /*001c*/ 	.word	0xfffffffc


//--------------------- .text._Z20dummy_segment_kernelPhPiiih --------------------------
	.section	.text._Z20dummy_segment_kernelPhPiiih,"ax",@progbits
	.align	128
        .global         _Z20dummy_segment_kernelPhPiiih
        .type           _Z20dummy_segment_kernelPhPiiih,@function
        .size           _Z20dummy_segment_kernelPhPiiih,(.L_x_1 - _Z20dummy_segment_kernelPhPiiih)
        .other          _Z20dummy_segment_kernelPhPiiih,@"STO_CUDA_ENTRY STV_DEFAULT"
_Z20dummy_segment_kernelPhPiiih:
.text._Z20dummy_segment_kernelPhPiiih:
[----:B------:R-:W-:Y:S01]  /*0000*/  LDC R1, c[0x0][0x37c] ;  /* 0x0000df00ff017b82 */ /* 0x000fe20000000800 */
[----:B------:R-:W0:Y:S07]  /*0010*/  S2R R2, SR_TID.Y ;  /* 0x0000000000027919 */ /* 0x000e2e0000002200 */
[----:B------:R-:W1:Y:S01]  /*0020*/  LDC R0, c[0x0][0x360] ;  /* 0x0000d800ff007b82 */ /* 0x000e620000000800 */
[----:B------:R-:W2:Y:S01]  /*0030*/  LDCU.64 UR8, c[0x0][0x390] ;  /* 0x00007200ff0877ac */ /* 0x000ea20008000a00 */
[----:B------:R-:W1:Y:S06]  /*0040*/  S2R R5, SR_TID.X ;  /* 0x0000000000057919 */ /* 0x000e6c0000002100 */
[----:B------:R-:W0:Y:S08]  /*0050*/  S2UR UR5, SR_CTAID.Y ;  /* 0x00000000000579c3 */ /* 0x000e300000002600 */
[----:B------:R-:W0:Y:S08]  /*0060*/  LDC R3, c[0x0][0x364] ;  /* 0x0000d900ff037b82 */ /* 0x000e300000000800 */
[----:B------:R-:W1:Y:S01]  /*0070*/  S2UR UR4, SR_CTAID.X ;  /* 0x00000000000479c3 */ /* 0x000e620000002500 */
[----:B0-----:R-:W-:-:S05]  /*0080*/  IMAD R3, R3, UR5, R2 ;  /* 0x0000000503037c24 */ /* 0x001fca000f8e0202 */
[----:B--2---:R-:W-:Y:S01]  /*0090*/  ISETP.GE.AND P0, PT, R3, UR9, PT ;  /* 0x0000000903007c0c */ /* 0x004fe2000bf06270 */
[----:B-1----:R-:W-:-:S05]  /*00a0*/  IMAD R0, R0, UR4, R5 ;  /* 0x0000000400007c24 */ /* 0x002fca000f8e0205 */
[----:B------:R-:W-:-:S13]  /*00b0*/  ISETP.GE.OR P0, PT, R0, UR8, P0 ;  /* 0x0000000800007c0c */ /* 0x000fda0008706670 */
[----:B------:R-:W-:Y:S05]  /*00c0*/  @P0 EXIT ;  /* 0x000000000000094d */ /* 0x000fea0003800000 */
[----:B------:R-:W0:Y:S01]  /*00d0*/  LDCU.64 UR6, c[0x0][0x380] ;  /* 0x00007000ff0677ac */ /* 0x000e220008000a00 */
[----:B------:R-:W-:Y:S01]  /*00e0*/  IMAD R7, R3, UR8, R0 ;  /* 0x0000000803077c24 */ /* 0x000fe2000f8e0200 */
[----:B------:R-:W1:Y:S04]  /*00f0*/  LDCU.64 UR4, c[0x0][0x358] ;  /* 0x00006b00ff0477ac */ /* 0x000e680008000a00 */
[C---:B0-----:R-:W-:Y:S01]  /*0100*/  IADD3 R4, P0, PT, R7.reuse, UR6, RZ ;  /* 0x0000000607047c10 */ /* 0x041fe2000ff1e0ff */
[----:B------:R-:W0:Y:S03]  /*0110*/  LDCU.U8 UR6, c[0x0][0x398] ;  /* 0x00007300ff0677ac */ /* 0x000e260008000000 */
[----:B------:R-:W-:-:S05]  /*0120*/  LEA.HI.X.SX32 R5, R7, UR7, 0x1, P0 ;  /* 0x0000000707057c11 */ /* 0x000fca00080f0eff */
[----:B-1----:R-:W0:Y:S02]  /*0130*/  LDG.E.U8 R4, desc[UR4][R4.64] ;  /* 0x0000000404047981 */ /* 0x002e24000c1e1100 */
[----:B0-----:R-:W-:-:S13]  /*0140*/  ISETP.GT.U32.AND P0, PT, R4, UR6, PT ;  /* 0x0000000604007c0c */ /* 0x001fda000bf04070 */
[----:B------:R-:W0:Y:S01]  /*0150*/  @P0 LDC.64 R2, c[0x0][0x388] ;  /* 0x0000e200ff020b82 */ /* 0x000e220000000a00 */
[----:B------:R-:W-:Y:S01]  /*0160*/  @P0 MOV R9, 0xff ;  /* 0x000000ff00090802 */ /* 0x000fe20000000f00 */
[----:B0-----:R-:W-:-:S05]  /*0170*/  @P0 IMAD.WIDE R2, R7, 0x4, R2 ;  /* 0x0000000407020825 */ /* 0x001fca00078e0202 */
[----:B------:R0:W-:Y:S01]  /*0180*/  @P0 STG.E desc[UR4][R2.64], R9 ;  /* 0x0000000902000986 */ /* 0x0001e2000c101904 */
[----:B------:R-:W-:Y:S05]  /*0190*/  @P0 EXIT ;  /* 0x000000000000094d */ /* 0x000fea0003800000 */
[----:B0-----:R-:W0:Y:S02]  /*01a0*/  LDC.64 R2, c[0x0][0x388] ;  /* 0x0000e200ff027b82 */ /* 0x001e240000000a00 */
[----:B0-----:R-:W-:-:S05]  /*01b0*/  IMAD.WIDE R2, R7, 0x4, R2 ;  /* 0x0000000407027825 */ /* 0x001fca00078e0202 */
[----:B------:R-:W-:Y:S01]  /*01c0*/  STG.E desc[UR4][R2.64], RZ ;  /* 0x000000ff02007986 */ /* 0x000fe2000c101904 */
[----:B------:R-:W-:Y:S05]  /*01d0*/  EXIT ;  /* 0x000000000000794d */ /* 0x000fea0003800000 */
.L_x_0:
[----:B------:R-:W-:-:S00]  /*01e0*/  BRA `(.L_x_0) ;  /* 0xfffffffc00fc7947 */ /* 0x000fc0000383ffff */
[----:B------:R-:W-:-:S00]  /*01f0*/  NOP ;  /* 0x0000000000007918 */ /* 0x000fc00000000000 */
        /* <DEDUP_REMOVED lines=8> */
.L_x_1:


//--------------------- .nv.shared.reserved.0     --------------------------
	.section	.nv.shared.reserved.0,"aw",@nobits
	.weak		__nv_reservedSMEM_offset_0_alias
	.size		__nv_reservedSMEM_offset_0_alias, 0, 64
	.other		__nv_reservedSMEM_offset_0_alias,@"STO_CUDA_RESERVED_SHARED STV_DEFAULT"
__nv_reservedSMEM_offset_0_alias:
	.zero		0
	.zero		64


//--------------------- .nv.constant0._Z20dummy_segment_kernelPhPiiih --------------------------
	.section	.nv.constant0._Z20dummy_segment_kernelPhPiiih,"a",@progbits
	.sectionflags	@""
	.align	4
.nv.constant0._Z20dummy_segment_kernelPhPiiih:
	.zero		921


//--------------------- SYMBOLS --------------------------

	.type		.nv.reservedSmem.offset0,@object
	.size		.nv.reservedSmem.offset0,0x4
